//
// Generated by NVIDIA NVVM Compiler
//
// Compiler Build ID: CL-36424714
// Cuda compilation tools, release 13.0, V13.0.88
// Based on NVVM 20.0.0
//

.version 9.0
.target sm_100
.address_size 64

	// .globl	_Z9oddEvenTSPiii

.visible .entry _Z9oddEvenTSPiii(
	.param .u64 .ptr .align 1 _Z9oddEvenTSPiii_param_0,
	.param .u32 _Z9oddEvenTSPiii_param_1,
	.param .u32 _Z9oddEvenTSPiii_param_2
)
{
	.reg .pred 	%p<8>;
	.reg .b32 	%r<16>;
	.reg .b64 	%rd<7>;

	ld.param.u64 	%rd4, [_Z9oddEvenTSPiii_param_0];
	ld.param.u32 	%r7, [_Z9oddEvenTSPiii_param_1];
	ld.param.u32 	%r6, [_Z9oddEvenTSPiii_param_2];
	cvta.to.global.u64 	%rd1, %rd4;
	mov.u32 	%r8, %tid.x;
	mov.u32 	%r9, %ctaid.x;
	mov.u32 	%r10, %ntid.x;
	mad.lo.s32 	%r1, %r9, %r10, %r8;
	add.s32 	%r11, %r7, -1;
	setp.ge.s32 	%p1, %r1, %r11;
	@%p1 bra 	$L__BB0_7;
	or.b32  	%r12, %r6, %r1;
	and.b32  	%r13, %r12, 1;
	setp.eq.b32 	%p2, %r13, 1;
	@%p2 bra 	$L__BB0_4;
	mul.wide.s32 	%rd5, %r1, 4;
	add.s64 	%rd2, %rd1, %rd5;
	ld.global.u32 	%r2, [%rd2];
	ld.global.u32 	%r3, [%rd2+4];
	setp.le.s32 	%p3, %r2, %r3;
	@%p3 bra 	$L__BB0_4;
	st.global.u32 	[%rd2], %r3;
	st.global.u32 	[%rd2+4], %r2;
$L__BB0_4:
	and.b32  	%r14, %r6, -2147483647;
	setp.ne.s32 	%p4, %r14, 1;
	and.b32  	%r15, %r1, -2147483647;
	setp.ne.s32 	%p5, %r15, 1;
	or.pred  	%p6, %p5, %p4;
	@%p6 bra 	$L__BB0_7;
	mul.wide.u32 	%rd6, %r1, 4;
	add.s64 	%rd3, %rd1, %rd6;
	ld.global.u32 	%r4, [%rd3];
	ld.global.u32 	%r5, [%rd3+4];
	setp.le.s32 	%p7, %r4, %r5;
	@%p7 bra 	$L__BB0_7;
	st.global.u32 	[%rd3], %r5;
	st.global.u32 	[%rd3+4], %r4;
$L__BB0_7:
	ret;

}


// ===== COMPILED SASS (sm_100) =====

	.target	sm_100

	.elftype	@"ET_EXEC"


//--------------------- .note.nv.tkinfo           --------------------------
	.section	.note.nv.tkinfo,"",@"SHT_NOTE"
	.sectionflags	@"SHF_NOTE_NV_TKINFO"
	.tkinfo
        /*0018*/ 	.word	0x00000002
        /*0030*/ 	.string	""
        /*0030*/ 	.string	"ptxas"
        /*0030*/ 	.string	"Cuda compilation tools, release 13.0, V13.0.88"
        /*0030*/ 	.string	"Build cuda_13.0.r13.0/compiler.36424714_0"
        /*0030*/ 	.string	"-arch sm_100 -m 64 "



//--------------------- .note.nv.cuinfo           --------------------------
	.section	.note.nv.cuinfo,"",@"SHT_NOTE"
	.sectionflags	@"SHF_NOTE_NV_CUINFO"
        /*0018*/ 	.short	0x0002
        /*001a*/ 	.short	0x0064
        /*001c*/ 	.short	0x0082
	.zero		2


//--------------------- .nv.info                  --------------------------
	.section	.nv.info,"",@"SHT_CUDA_INFO"
	.align	4


	//----- nvinfo : EIATTR_REGCOUNT
	.align		4
        /*0000*/ 	.byte	0x04, 0x2f
        /*0002*/ 	.short	(.L_1 - .L_0)
	.align		4
.L_0:
        /*0004*/ 	.word	index@(_Z9oddEvenTSPiii)
        /*0008*/ 	.word	0x0000000a


	//----- nvinfo : EIATTR_FRAME_SIZE
	.align		4
.L_1:
        /*000c*/ 	.byte	0x04, 0x11
        /*000e*/ 	.short	(.L_3 - .L_2)
	.align		4
.L_2:
        /*0010*/ 	.word	index@(_Z9oddEvenTSPiii)
        /*0014*/ 	.word	0x00000000


	//----- nvinfo : EIATTR_MIN_STACK_SIZE
	.align		4
.L_3:
        /*0018*/ 	.byte	0x04, 0x12
        /*001a*/ 	.short	(.L_5 - .L_4)
	.align		4
.L_4:
        /*001c*/ 	.word	index@(_Z9oddEvenTSPiii)
        /*0020*/ 	.word	0x00000000
.L_5:


//--------------------- .nv.compat                --------------------------
	.section	.nv.compat,"",@"SHT_CUDA_COMPAT_INFO"
	.align	4
        /*0000*/ 	.byte	0x02, 0x09, 0x00, 0x00, 0x02, 0x02, 0x01, 0x00, 0x02, 0x05, 0x05, 0x00, 0x03, 0x07, 0x01, 0x01
        /*0010*/ 	.byte	0x02, 0x03, 0x00, 0x00, 0x02, 0x06, 0x01, 0x00, 0x04, 0x0b, 0x08, 0x00, 0x09, 0x00, 0x00, 0x00
        /*0020*/ 	.byte	0x00, 0x00, 0x00, 0x00


//--------------------- .nv.info._Z9oddEvenTSPiii --------------------------
	.section	.nv.info._Z9oddEvenTSPiii,"",@"SHT_CUDA_INFO"
	.sectionflags	@""
	.align	4


	//----- nvinfo : EIATTR_CUDA_API_VERSION
	.align		4
        /*0000*/ 	.byte	0x04, 0x37
        /*0002*/ 	.short	(.L_7 - .L_6)
.L_6:
        /*0004*/ 	.word	0x00000082


	//----- nvinfo : EIATTR_KPARAM_INFO
	.align		4
.L_7:
        /*0008*/ 	.byte	0x04, 0x17
        /*000a*/ 	.short	(.L_9 - .L_8)
.L_8:
        /*000c*/ 	.word	0x00000000
        /*0010*/ 	.short	0x0002
        /*0012*/ 	.short	0x000c
        /*0014*/ 	.byte	0x00, 0xf0, 0x11, 0x00


	//----- nvinfo : EIATTR_KPARAM_INFO
	.align		4
.L_9:
        /*0018*/ 	.byte	0x04, 0x17
        /*001a*/ 	.short	(.L_11 - .L_10)
.L_10:
        /*001c*/ 	.word	0x00000000
        /*0020*/ 	.short	0x0001
        /*0022*/ 	.short	0x0008
        /*0024*/ 	.byte	0x00, 0xf0, 0x11, 0x00


	//----- nvinfo : EIATTR_KPARAM_INFO
	.align		4
.L_11:
        /*0028*/ 	.byte	0x04, 0x17
        /*002a*/ 	.short	(.L_13 - .L_12)
.L_12:
        /*002c*/ 	.word	0x00000000
        /*0030*/ 	.short	0x0000
        /*0032*/ 	.short	0x0000
        /*0034*/ 	.byte	0x00, 0xf5, 0x21, 0x00


	//----- nvinfo : EIATTR_SPARSE_MMA_MASK
	.align		4
.L_13:
        /*0038*/ 	.byte	0x03, 0x50
        /*003a*/ 	.short	0x0000


	//----- nvinfo : EIATTR_MAXREG_COUNT
	.align		4
        /*003c*/ 	.byte	0x03, 0x1b
        /*003e*/ 	.short	0x00ff


	//----- nvinfo : EIATTR_MERCURY_ISA_VERSION
	.align		4
        /*0040*/ 	.byte	0x03, 0x5f
        /*0042*/ 	.short	0x0101


	//----- nvinfo : EIATTR_VRC_CTA_INIT_COUNT
	.align		4
        /*0044*/ 	.byte	0x02, 0x4a
	.zero		1
	.zero		1


	//----- nvinfo : EIATTR_EXIT_INSTR_OFFSETS
	.align		4
        /*0048*/ 	.byte	0x04, 0x1c
        /*004a*/ 	.short	(.L_15 - .L_14)


	//   ....[0]....
.L_14:
        /*004c*/ 	.word	0x00000080


	//   ....[1]....
        /*0050*/ 	.word	0x000001b0


	//   ....[2]....
        /*0054*/ 	.word	0x00000210


	//   ....[3]....
        /*0058*/ 	.word	0x00000240


	//----- nvinfo : EIATTR_CRS_STACK_SIZE
	.align		4
.L_15:
        /*005c*/ 	.byte	0x04, 0x1e
        /*005e*/ 	.short	(.L_17 - .L_16)
.L_16:
        /*0060*/ 	.word	0x00000000


	//----- nvinfo : EIATTR_CBANK_PARAM_SIZE
	.align		4
.L_17:
        /*0064*/ 	.byte	0x03, 0x19
        /*0066*/ 	.short	0x0010


	//----- nvinfo : EIATTR_PARAM_CBANK
	.align		4
        /*0068*/ 	.byte	0x04, 0x0a
        /*006a*/ 	.short	(.L_19 - .L_18)
	.align		4
.L_18:
        /*006c*/ 	.word	index@(.nv.constant0._Z9oddEvenTSPiii)
        /*0070*/ 	.short	0x0380
        /*0072*/ 	.short	0x0010


	//----- nvinfo : EIATTR_SW_WAR
	.align		4
.L_19:
        /*0074*/ 	.byte	0x04, 0x36
        /*0076*/ 	.short	(.L_21 - .L_20)
.L_20:
        /*0078*/ 	.word	0x00000008
.L_21:


//--------------------- .nv.callgraph             --------------------------
	.section	.nv.callgraph,"",@"SHT_CUDA_CALLGRAPH"
	.align	4
	.sectionentsize	8
	.align		4
        /*0000*/ 	.word	0x00000000
	.align		4
        /*0004*/ 	.word	0xffffffff
	.align		4
        /*0008*/ 	.word	0x00000000
	.align		4
        /*000c*/ 	.word	0xfffffffe
	.align		4
        /*0010*/ 	.word	0x00000000
	.align		4
        /*0014*/ 	.word	0xfffffffd
	.align		4
        /*0018*/ 	.word	0x00000000
	.align		4
        /*001c*/ 	.word	0xfffffffc


//--------------------- .text._Z9oddEvenTSPiii    --------------------------
	.section	.text._Z9oddEvenTSPiii,"ax",@progbits
	.align	128
        .global         _Z9oddEvenTSPiii
        .type           _Z9oddEvenTSPiii,@function
        .size           _Z9oddEvenTSPiii,(.L_x_3 - _Z9oddEvenTSPiii)
        .other          _Z9oddEvenTSPiii,@"STO_CUDA_ENTRY STV_DEFAULT"
_Z9oddEvenTSPiii:
.text._Z9oddEvenTSPiii:
[----:B------:R-:W-:Y:S01]  /*0000*/  LDC R1, c[0x0][0x37c] ;  /* 0x0000df00ff017b82 */ /* 0x000fe20000000800 */
[----:B------:R-:W0:Y:S07]  /*0010*/  S2R R5, SR_TID.X ;  /* 0x0000000000057919 */ /* 0x000e2e0000002100 */
[----:B------:R-:W0:Y:S01]  /*0020*/  S2UR UR5, SR_CTAID.X ;  /* 0x00000000000579c3 */ /* 0x000e220000002500 */
[----:B------:R-:W1:Y:S07]  /*0030*/  LDCU UR4, c[0x0][0x388] ;  /* 0x00007100ff0477ac */ /* 0x000e6e0008000800 */
[----:B------:R-:W0:Y:S01]  /*0040*/  LDC R0, c[0x0][0x360] ;  /* 0x0000d800ff007b82 */ /* 0x000e220000000800 */
[----:B-1----:R-:W-:Y:S01]  /*0050*/  UIADD3 UR4, UPT, UPT, UR4, -0x1, URZ ;  /* 0xffffffff04047890 */ /* 0x002fe2000fffe0ff */
[----:B0-----:R-:W-:-:S05]  /*0060*/  IMAD R5, R0, UR5, R5 ;  /* 0x0000000500057c24 */ /* 0x001fca000f8e0205 */
[----:B------:R-:W-:-:S13]  /*0070*/  ISETP.GE.AND P0, PT, R5, UR4, PT ;  /* 0x0000000405007c0c */ /* 0x000fda000bf06270 */
[----:B------:R-:W-:Y:S05]  /*0080*/  @P0 EXIT ;  /* 0x000000000000094d */ /* 0x000fea0003800000 */
[----:B------:R-:W0:Y:S01]  /*0090*/  LDC R0, c[0x0][0x38c] ;  /* 0x0000e300ff007b82 */ /* 0x000e220000000800 */
[C---:B------:R-:W-:Y:S01]  /*00a0*/  LOP3.LUT R3, R5.reuse, 0x80000001, RZ, 0xc0, !PT ;  /* 0x8000000105037812 */ /* 0x040fe200078ec0ff */
[----:B------:R-:W1:Y:S01]  /*00b0*/  LDCU.64 UR4, c[0x0][0x358] ;  /* 0x00006b00ff0477ac */ /* 0x000e620008000a00 */
[----:B------:R-:W-:Y:S01]  /*00c0*/  BSSY.RECONVERGENT B0, `(.L_x_0) ;  /* 0x000000e000007945 */ /* 0x000fe20003800200 */
[----:B0-----:R-:W-:Y:S02]  /*00d0*/  LOP3.LUT R2, R0, 0x80000001, RZ, 0xc0, !PT ;  /* 0x8000000100027812 */ /* 0x001fe400078ec0ff */
[----:B------:R-:W-:Y:S02]  /*00e0*/  LOP3.LUT R0, R5, 0x1, R0, 0xc8, !PT ;  /* 0x0000000105007812 */ /* 0x000fe400078ec800 */
[----:B------:R-:W-:Y:S02]  /*00f0*/  ISETP.NE.AND P0, PT, R2, 0x1, PT ;  /* 0x000000010200780c */ /* 0x000fe40003f05270 */
[----:B------:R-:W-:-:S02]  /*0100*/  ISETP.NE.U32.AND P1, PT, R0, 0x1, PT ;  /* 0x000000010000780c */ /* 0x000fc40003f25070 */
[----:B------:R-:W-:-:S11]  /*0110*/  ISETP.NE.OR P0, PT, R3, 0x1, P0 ;  /* 0x000000010300780c */ /* 0x000fd60000705670 */
[----:B-1----:R-:W-:Y:S05]  /*0120*/  @!P1 BRA `(.L_x_1) ;  /* 0x00000000001c9947 */ /* 0x002fea0003800000 */
[----:B------:R-:W0:Y:S02]  /*0130*/  LDC.64 R2, c[0x0][0x380] ;  /* 0x0000e000ff027b82 */ /* 0x000e240000000a00 */
[----:B0-----:R-:W-:-:S05]  /*0140*/  IMAD.WIDE R2, R5, 0x4, R2 ;  /* 0x0000000405027825 */ /* 0x001fca00078e0202 */
[----:B------:R-:W2:Y:S04]  /*0150*/  LDG.E R7, desc[UR4][R2.64] ;  /* 0x0000000402077981 */ /* 0x000ea8000c1e1900 */
[----:B------:R-:W2:Y:S02]  /*0160*/  LDG.E R0, desc[UR4][R2.64+0x4] ;  /* 0x0000040402007981 */ /* 0x000ea4000c1e1900 */
[----:B--2---:R-:W-:-:S13]  /*0170*/  ISETP.GT.AND P1, PT, R7, R0, PT ;  /* 0x000000000700720c */ /* 0x004fda0003f24270 */
[----:B------:R0:W-:Y:S04]  /*0180*/  @P1 STG.E desc[UR4][R2.64], R0 ;  /* 0x0000000002001986 */ /* 0x0001e8000c101904 */
[----:B------:R0:W-:Y:S02]  /*0190*/  @P1 STG.E desc[UR4][R2.64+0x4], R7 ;  /* 0x0000040702001986 */ /* 0x0001e4000c101904 */
.L_x_1:
[----:B------:R-:W-:Y:S05]  /*01a0*/  BSYNC.RECONVERGENT B0 ;  /* 0x0000000000007941 */ /* 0x000fea0003800200 */
.L_x_0:
[----:B------:R-:W-:Y:S05]  /*01b0*/  @P0 EXIT ;  /* 0x000000000000094d */ /* 0x000fea0003800000 */
[----:B0-----:R-:W0:Y:S02]  /*01c0*/  LDC.64 R2, c[0x0][0x380] ;  /* 0x0000e000ff027b82 */ /* 0x001e240000000a00 */
[----:B0-----:R-:W-:-:S05]  /*01d0*/  IMAD.WIDE.U32 R2, R5, 0x4, R2 ;  /* 0x0000000405027825 */ /* 0x001fca00078e0002 */
[----:B------:R-:W2:Y:S04]  /*01e0*/  LDG.E R5, desc[UR4][R2.64] ;  /* 0x0000000402057981 */ /* 0x000ea8000c1e1900 */
[----:B------:R-:W2:Y:S02]  /*01f0*/  LDG.E R0, desc[UR4][R2.64+0x4] ;  /* 0x0000040402007981 */ /* 0x000ea4000c1e1900 */
[----:B--2---:R-:W-:-:S13]  /*0200*/  ISETP.GT.AND P0, PT, R5, R0, PT ;  /* 0x000000000500720c */ /* 0x004fda0003f04270 */
[----:B------:R-:W-:Y:S05]  /*0210*/  @!P0 EXIT ;  /* 0x000000000000894d */ /* 0x000fea0003800000 */
[----:B------:R-:W-:Y:S04]  /*0220*/  STG.E desc[UR4][R2.64], R0 ;  /* 0x0000000002007986 */ /* 0x000fe8000c101904 */
[----:B------:R-:W-:Y:S01]  /*0230*/  STG.E desc[UR4][R2.64+0x4], R5 ;  /* 0x0000040502007986 */ /* 0x000fe2000c101904 */
[----:B------:R-:W-:Y:S05]  /*0240*/  EXIT ;  /* 0x000000000000794d */ /* 0x000fea0003800000 */
.L_x_2:
[----:B------:R-:W-:-:S00]  /*0250*/  BRA `(.L_x_2) ;  /* 0xfffffffc00fc7947 */ /* 0x000fc0000383ffff */
[----:B------:R-:W-:-:S00]  /*0260*/  NOP ;  /* 0x0000000000007918 */ /* 0x000fc00000000000 */
        /* <DEDUP_REMOVED lines=9> */
.L_x_3:


//--------------------- .nv.shared.reserved.0     --------------------------
	.section	.nv.shared.reserved.0,"aw",@nobits
	.weak		__nv_reservedSMEM_offset_0_alias
	.size		__nv_reservedSMEM_offset_0_alias, 0, 64
	.other		__nv_reservedSMEM_offset_0_alias,@"STO_CUDA_RESERVED_SHARED STV_DEFAULT"
__nv_reservedSMEM_offset_0_alias:
	.zero		0
	.zero		64


//--------------------- .nv.constant0._Z9oddEvenTSPiii --------------------------
	.section	.nv.constant0._Z9oddEvenTSPiii,"a",@progbits
	.sectionflags	@""
	.align	4
.nv.constant0._Z9oddEvenTSPiii:
	.zero		912


//--------------------- SYMBOLS --------------------------

	.type		.nv.reservedSmem.offset0,@object
	.size		.nv.reservedSmem.offset0,0x4
